//
// Generated by NVIDIA NVVM Compiler
//
// Compiler Build ID: CL-36424714
// Cuda compilation tools, release 13.0, V13.0.88
// Based on NVVM 20.0.0
//

.version 9.0
.target sm_100
.address_size 64

	// .globl	_Z15matrix_multiplyPfS_S_ii

.visible .entry _Z15matrix_multiplyPfS_S_ii(
	.param .u64 .ptr .align 1 _Z15matrix_multiplyPfS_S_ii_param_0,
	.param .u64 .ptr .align 1 _Z15matrix_multiplyPfS_S_ii_param_1,
	.param .u64 .ptr .align 1 _Z15matrix_multiplyPfS_S_ii_param_2,
	.param .u32 _Z15matrix_multiplyPfS_S_ii_param_3,
	.param .u32 _Z15matrix_multiplyPfS_S_ii_param_4
)
{
	.reg .b32 	%r<18>;
	.reg .b32 	%f<25>;
	.reg .b64 	%rd<18>;

	ld.param.u64 	%rd1, [_Z15matrix_multiplyPfS_S_ii_param_0];
	ld.param.u64 	%rd2, [_Z15matrix_multiplyPfS_S_ii_param_1];
	ld.param.u64 	%rd3, [_Z15matrix_multiplyPfS_S_ii_param_2];
	ld.param.u32 	%r1, [_Z15matrix_multiplyPfS_S_ii_param_3];
	ld.param.u32 	%r2, [_Z15matrix_multiplyPfS_S_ii_param_4];
	cvta.to.global.u64 	%rd4, %rd2;
	cvta.to.global.u64 	%rd5, %rd1;
	cvta.to.global.u64 	%rd6, %rd3;
	mov.u32 	%r3, %ntid.x;
	mov.u32 	%r4, %ctaid.x;
	mov.u32 	%r5, %tid.x;
	mad.lo.s32 	%r6, %r3, %r4, %r5;
	shr.s32 	%r7, %r1, 31;
	shr.u32 	%r8, %r7, 30;
	add.s32 	%r9, %r1, %r8;
	shr.s32 	%r10, %r9, 2;
	add.s32 	%r11, %r10, %r6;
	rem.s32 	%r12, %r6, %r2;
	sub.s32 	%r13, %r6, %r12;
	add.s32 	%r14, %r13, %r6;
	rem.s32 	%r15, %r11, %r2;
	sub.s32 	%r16, %r11, %r15;
	add.s32 	%r17, %r16, %r11;
	ld.global.f32 	%f1, [%rd6];
	mul.wide.s32 	%rd7, %r14, 4;
	add.s64 	%rd8, %rd5, %rd7;
	ld.global.f32 	%f2, [%rd8];
	ld.global.f32 	%f3, [%rd6+4];
	mul.wide.s32 	%rd9, %r2, 4;
	add.s64 	%rd10, %rd8, %rd9;
	ld.global.f32 	%f4, [%rd10];
	mul.f32 	%f5, %f3, %f4;
	fma.rn.f32 	%f6, %f1, %f2, %f5;
	add.s64 	%rd11, %rd4, %rd7;
	st.global.f32 	[%rd11], %f6;
	ld.global.f32 	%f7, [%rd6+8];
	ld.global.f32 	%f8, [%rd8];
	ld.global.f32 	%f9, [%rd6+12];
	ld.global.f32 	%f10, [%rd10];
	mul.f32 	%f11, %f9, %f10;
	fma.rn.f32 	%f12, %f7, %f8, %f11;
	add.s64 	%rd12, %rd11, %rd9;
	st.global.f32 	[%rd12], %f12;
	ld.global.f32 	%f13, [%rd6];
	mul.wide.s32 	%rd13, %r17, 4;
	add.s64 	%rd14, %rd5, %rd13;
	ld.global.f32 	%f14, [%rd14];
	ld.global.f32 	%f15, [%rd6+4];
	add.s64 	%rd15, %rd14, %rd9;
	ld.global.f32 	%f16, [%rd15];
	mul.f32 	%f17, %f15, %f16;
	fma.rn.f32 	%f18, %f13, %f14, %f17;
	add.s64 	%rd16, %rd4, %rd13;
	st.global.f32 	[%rd16], %f18;
	ld.global.f32 	%f19, [%rd6+8];
	ld.global.f32 	%f20, [%rd14];
	ld.global.f32 	%f21, [%rd6+12];
	ld.global.f32 	%f22, [%rd15];
	mul.f32 	%f23, %f21, %f22;
	fma.rn.f32 	%f24, %f19, %f20, %f23;
	add.s64 	%rd17, %rd16, %rd9;
	st.global.f32 	[%rd17], %f24;
	ret;

}


// ===== COMPILED SASS (sm_100) =====

	.target	sm_100

	.elftype	@"ET_EXEC"


//--------------------- .note.nv.tkinfo           --------------------------
	.section	.note.nv.tkinfo,"",@"SHT_NOTE"
	.sectionflags	@"SHF_NOTE_NV_TKINFO"
	.tkinfo
        /*0018*/ 	.word	0x00000002
        /*0030*/ 	.string	""
        /*0030*/ 	.string	"ptxas"
        /*0030*/ 	.string	"Cuda compilation tools, release 13.0, V13.0.88"
        /*0030*/ 	.string	"Build cuda_13.0.r13.0/compiler.36424714_0"
        /*0030*/ 	.string	"-arch sm_100 -m 64 "



//--------------------- .note.nv.cuinfo           --------------------------
	.section	.note.nv.cuinfo,"",@"SHT_NOTE"
	.sectionflags	@"SHF_NOTE_NV_CUINFO"
        /*0018*/ 	.short	0x0002
        /*001a*/ 	.short	0x0064
        /*001c*/ 	.short	0x0082
	.zero		2


//--------------------- .nv.info                  --------------------------
	.section	.nv.info,"",@"SHT_CUDA_INFO"
	.align	4


	//----- nvinfo : EIATTR_REGCOUNT
	.align		4
        /*0000*/ 	.byte	0x04, 0x2f
        /*0002*/ 	.short	(.L_1 - .L_0)
	.align		4
.L_0:
        /*0004*/ 	.word	index@(_Z15matrix_multiplyPfS_S_ii)
        /*0008*/ 	.word	0x0000001e


	//----- nvinfo : EIATTR_FRAME_SIZE
	.align		4
.L_1:
        /*000c*/ 	.byte	0x04, 0x11
        /*000e*/ 	.short	(.L_3 - .L_2)
	.align		4
.L_2:
        /*0010*/ 	.word	index@(_Z15matrix_multiplyPfS_S_ii)
        /*0014*/ 	.word	0x00000000


	//----- nvinfo : EIATTR_MIN_STACK_SIZE
	.align		4
.L_3:
        /*0018*/ 	.byte	0x04, 0x12
        /*001a*/ 	.short	(.L_5 - .L_4)
	.align		4
.L_4:
        /*001c*/ 	.word	index@(_Z15matrix_multiplyPfS_S_ii)
        /*0020*/ 	.word	0x00000000
.L_5:


//--------------------- .nv.compat                --------------------------
	.section	.nv.compat,"",@"SHT_CUDA_COMPAT_INFO"
	.align	4
        /*0000*/ 	.byte	0x02, 0x09, 0x00, 0x00, 0x02, 0x02, 0x01, 0x00, 0x02, 0x05, 0x05, 0x00, 0x03, 0x07, 0x01, 0x01
        /*0010*/ 	.byte	0x02, 0x03, 0x00, 0x00, 0x02, 0x06, 0x01, 0x00, 0x04, 0x0b, 0x08, 0x00, 0x09, 0x00, 0x00, 0x00
        /*0020*/ 	.byte	0x00, 0x00, 0x00, 0x00


//--------------------- .nv.info._Z15matrix_multiplyPfS_S_ii --------------------------
	.section	.nv.info._Z15matrix_multiplyPfS_S_ii,"",@"SHT_CUDA_INFO"
	.sectionflags	@""
	.align	4


	//----- nvinfo : EIATTR_CUDA_API_VERSION
	.align		4
        /*0000*/ 	.byte	0x04, 0x37
        /*0002*/ 	.short	(.L_7 - .L_6)
.L_6:
        /*0004*/ 	.word	0x00000082


	//----- nvinfo : EIATTR_KPARAM_INFO
	.align		4
.L_7:
        /*0008*/ 	.byte	0x04, 0x17
        /*000a*/ 	.short	(.L_9 - .L_8)
.L_8:
        /*000c*/ 	.word	0x00000000
        /*0010*/ 	.short	0x0004
        /*0012*/ 	.short	0x001c
        /*0014*/ 	.byte	0x00, 0xf0, 0x11, 0x00


	//----- nvinfo : EIATTR_KPARAM_INFO
	.align		4
.L_9:
        /*0018*/ 	.byte	0x04, 0x17
        /*001a*/ 	.short	(.L_11 - .L_10)
.L_10:
        /*001c*/ 	.word	0x00000000
        /*0020*/ 	.short	0x0003
        /*0022*/ 	.short	0x0018
        /*0024*/ 	.byte	0x00, 0xf0, 0x11, 0x00


	//----- nvinfo : EIATTR_KPARAM_INFO
	.align		4
.L_11:
        /*0028*/ 	.byte	0x04, 0x17
        /*002a*/ 	.short	(.L_13 - .L_12)
.L_12:
        /*002c*/ 	.word	0x00000000
        /*0030*/ 	.short	0x0002
        /*0032*/ 	.short	0x0010
        /*0034*/ 	.byte	0x00, 0xf5, 0x21, 0x00


	//----- nvinfo : EIATTR_KPARAM_INFO
	.align		4
.L_13:
        /*0038*/ 	.byte	0x04, 0x17
        /*003a*/ 	.short	(.L_15 - .L_14)
.L_14:
        /*003c*/ 	.word	0x00000000
        /*0040*/ 	.short	0x0001
        /*0042*/ 	.short	0x0008
        /*0044*/ 	.byte	0x00, 0xf5, 0x21, 0x00


	//----- nvinfo : EIATTR_KPARAM_INFO
	.align		4
.L_15:
        /*0048*/ 	.byte	0x04, 0x17
        /*004a*/ 	.short	(.L_17 - .L_16)
.L_16:
        /*004c*/ 	.word	0x00000000
        /*0050*/ 	.short	0x0000
        /*0052*/ 	.short	0x0000
        /*0054*/ 	.byte	0x00, 0xf5, 0x21, 0x00


	//----- nvinfo : EIATTR_SPARSE_MMA_MASK
	.align		4
.L_17:
        /*0058*/ 	.byte	0x03, 0x50
        /*005a*/ 	.short	0x0000


	//----- nvinfo : EIATTR_MAXREG_COUNT
	.align		4
        /*005c*/ 	.byte	0x03, 0x1b
        /*005e*/ 	.short	0x00ff


	//----- nvinfo : EIATTR_MERCURY_ISA_VERSION
	.align		4
        /*0060*/ 	.byte	0x03, 0x5f
        /*0062*/ 	.short	0x0101


	//----- nvinfo : EIATTR_VRC_CTA_INIT_COUNT
	.align		4
        /*0064*/ 	.byte	0x02, 0x4a
	.zero		1
	.zero		1


	//----- nvinfo : EIATTR_EXIT_INSTR_OFFSETS
	.align		4
        /*0068*/ 	.byte	0x04, 0x1c
        /*006a*/ 	.short	(.L_19 - .L_18)


	//   ....[0]....
.L_18:
        /*006c*/ 	.word	0x00000550


	//----- nvinfo : EIATTR_CBANK_PARAM_SIZE
	.align		4
.L_19:
        /*0070*/ 	.byte	0x03, 0x19
        /*0072*/ 	.short	0x0020


	//----- nvinfo : EIATTR_PARAM_CBANK
	.align		4
        /*0074*/ 	.byte	0x04, 0x0a
        /*0076*/ 	.short	(.L_21 - .L_20)
	.align		4
.L_20:
        /*0078*/ 	.word	index@(.nv.constant0._Z15matrix_multiplyPfS_S_ii)
        /*007c*/ 	.short	0x0380
        /*007e*/ 	.short	0x0020


	//----- nvinfo : EIATTR_SW_WAR
	.align		4
.L_21:
        /*0080*/ 	.byte	0x04, 0x36
        /*0082*/ 	.short	(.L_23 - .L_22)
.L_22:
        /*0084*/ 	.word	0x00000008
.L_23:


//--------------------- .nv.callgraph             --------------------------
	.section	.nv.callgraph,"",@"SHT_CUDA_CALLGRAPH"
	.align	4
	.sectionentsize	8
	.align		4
        /*0000*/ 	.word	0x00000000
	.align		4
        /*0004*/ 	.word	0xffffffff
	.align		4
        /*0008*/ 	.word	0x00000000
	.align		4
        /*000c*/ 	.word	0xfffffffe
	.align		4
        /*0010*/ 	.word	0x00000000
	.align		4
        /*0014*/ 	.word	0xfffffffd
	.align		4
        /*0018*/ 	.word	0x00000000
	.align		4
        /*001c*/ 	.word	0xfffffffc


//--------------------- .text._Z15matrix_multiplyPfS_S_ii --------------------------
	.section	.text._Z15matrix_multiplyPfS_S_ii,"ax",@progbits
	.align	128
        .global         _Z15matrix_multiplyPfS_S_ii
        .type           _Z15matrix_multiplyPfS_S_ii,@function
        .size           _Z15matrix_multiplyPfS_S_ii,(.L_x_1 - _Z15matrix_multiplyPfS_S_ii)
        .other          _Z15matrix_multiplyPfS_S_ii,@"STO_CUDA_ENTRY STV_DEFAULT"
_Z15matrix_multiplyPfS_S_ii:
.text._Z15matrix_multiplyPfS_S_ii:
[----:B------:R-:W-:Y:S08]  /*0000*/  LDC R1, c[0x0][0x37c] ;  /* 0x0000df00ff017b82 */ /* 0x000ff00000000800 */
[----:B------:R-:W0:Y:S01]  /*0010*/  LDC.64 R6, c[0x0][0x398] ;  /* 0x0000e600ff067b82 */ /* 0x000e220000000a00 */
[----:B------:R-:W1:Y:S01]  /*0020*/  S2R R12, SR_CTAID.X ;  /* 0x00000000000c7919 */ /* 0x000e620000002500 */
[----:B------:R-:W1:Y:S01]  /*0030*/  LDCU UR4, c[0x0][0x360] ;  /* 0x00006c00ff0477ac */ /* 0x000e620008000800 */
[----:B------:R-:W-:Y:S01]  /*0040*/  HFMA2 R16, -RZ, RZ, 0, 0 ;  /* 0x00000000ff107431 */ /* 0x000fe200000001ff */
[----:B------:R-:W1:Y:S04]  /*0050*/  S2R R3, SR_TID.X ;  /* 0x0000000000037919 */ /* 0x000e680000002100 */
[----:B------:R-:W2:Y:S01]  /*0060*/  LDC.64 R10, c[0x0][0x380] ;  /* 0x0000e000ff0a7b82 */ /* 0x000ea20000000a00 */
[----:B0-----:R-:W-:-:S02]  /*0070*/  IABS R0, R7 ;  /* 0x0000000700007213 */ /* 0x001fc40000000000 */
[----:B------:R-:W-:Y:S02]  /*0080*/  LOP3.LUT R13, RZ, R7, RZ, 0x33, !PT ;  /* 0x00000007ff0d7212 */ /* 0x000fe400078e33ff */
[----:B------:R-:W0:Y:S01]  /*0090*/  I2F.RP R2, R0 ;  /* 0x0000000000027306 */ /* 0x000e220000209400 */
[----:B-1----:R-:W-:Y:S01]  /*00a0*/  IMAD R12, R12, UR4, R3 ;  /* 0x000000040c0c7c24 */ /* 0x002fe2000f8e0203 */
[----:B------:R-:W1:Y:S04]  /*00b0*/  LDCU.64 UR4, c[0x0][0x358] ;  /* 0x00006b00ff0477ac */ /* 0x000e680008000a00 */
[----:B------:R-:W-:Y:S02]  /*00c0*/  IABS R4, R12 ;  /* 0x0000000c00047213 */ /* 0x000fe40000000000 */
[----:B0-----:R-:W0:Y:S01]  /*00d0*/  MUFU.RCP R2, R2 ;  /* 0x0000000200027308 */ /* 0x001e220000001000 */
[----:B------:R-:W-:-:S02]  /*00e0*/  ISETP.GE.AND P1, PT, R12, RZ, PT ;  /* 0x000000ff0c00720c */ /* 0x000fc40003f26270 */
[----:B0-----:R-:W-:-:S06]  /*00f0*/  IADD3 R17, PT, PT, R2, 0xffffffe, RZ ;  /* 0x0ffffffe02117810 */ /* 0x001fcc0007ffe0ff */
[----:B------:R-:W0:Y:S02]  /*0100*/  F2I.FTZ.U32.TRUNC.NTZ R17, R17 ;  /* 0x0000001100117305 */ /* 0x000e24000021f000 */
[----:B0-----:R-:W-:-:S05]  /*0110*/  IADD3 R5, PT, PT, RZ, -R17, RZ ;  /* 0x80000011ff057210 */ /* 0x001fca0007ffe0ff */
[----:B------:R-:W-:-:S04]  /*0120*/  IMAD R3, R5, R0, RZ ;  /* 0x0000000005037224 */ /* 0x000fc800078e02ff */
[----:B------:R-:W-:-:S04]  /*0130*/  IMAD.HI.U32 R16, R17, R3, R16 ;  /* 0x0000000311107227 */ /* 0x000fc800078e0010 */
[----:B------:R-:W-:Y:S02]  /*0140*/  IMAD.MOV.U32 R3, RZ, RZ, R4 ;  /* 0x000000ffff037224 */ /* 0x000fe400078e0004 */
[----:B------:R-:W1:Y:S02]  /*0150*/  LDC.64 R4, c[0x0][0x390] ;  /* 0x0000e400ff047b82 */ /* 0x000e640000000a00 */
[----:B------:R-:W-:-:S05]  /*0160*/  IMAD.HI.U32 R2, R16, R3, RZ ;  /* 0x0000000310027227 */ /* 0x000fca00078e00ff */
[----:B------:R-:W-:-:S05]  /*0170*/  IADD3 R2, PT, PT, -R2, RZ, RZ ;  /* 0x000000ff02027210 */ /* 0x000fca0007ffe1ff */
[----:B------:R-:W-:-:S05]  /*0180*/  IMAD R3, R0, R2, R3 ;  /* 0x0000000200037224 */ /* 0x000fca00078e0203 */
[----:B------:R-:W-:Y:S01]  /*0190*/  ISETP.GT.U32.AND P0, PT, R0, R3, PT ;  /* 0x000000030000720c */ /* 0x000fe20003f04070 */
[----:B-1----:R-:W3:Y:S04]  /*01a0*/  LDG.E R8, desc[UR4][R4.64+0x4] ;  /* 0x0000040404087981 */ /* 0x002ee8000c1e1900 */
[----:B------:R-:W4:Y:S08]  /*01b0*/  LDG.E R14, desc[UR4][R4.64] ;  /* 0x00000004040e7981 */ /* 0x000f30000c1e1900 */
[----:B------:R-:W-:-:S04]  /*01c0*/  @!P0 IADD3 R3, PT, PT, R3, -R0, RZ ;  /* 0x8000000003038210 */ /* 0x000fc80007ffe0ff */
[----:B------:R-:W-:-:S13]  /*01d0*/  ISETP.GT.U32.AND P0, PT, R0, R3, PT ;  /* 0x000000030000720c */ /* 0x000fda0003f04070 */
[----:B------:R-:W-:Y:S01]  /*01e0*/  @!P0 IMAD.IADD R3, R3, 0x1, -R0 ;  /* 0x0000000103038824 */ /* 0x000fe200078e0a00 */
[----:B------:R-:W-:-:S04]  /*01f0*/  ISETP.NE.AND P0, PT, R7, RZ, PT ;  /* 0x000000ff0700720c */ /* 0x000fc80003f05270 */
[----:B------:R-:W-:-:S04]  /*0200*/  @!P1 IADD3 R3, PT, PT, -R3, RZ, RZ ;  /* 0x000000ff03039210 */ /* 0x000fc80007ffe1ff */
[----:B------:R-:W-:-:S04]  /*0210*/  SEL R3, R13, R3, !P0 ;  /* 0x000000030d037207 */ /* 0x000fc80004000000 */
[----:B------:R-:W-:Y:S02]  /*0220*/  IADD3 R23, PT, PT, R12, R12, -R3 ;  /* 0x0000000c0c177210 */ /* 0x000fe40007ffe803 */
[----:B------:R-:W0:Y:S03]  /*0230*/  LDC.64 R2, c[0x0][0x388] ;  /* 0x0000e200ff027b82 */ /* 0x000e260000000a00 */
[----:B--2---:R-:W-:-:S05]  /*0240*/  IMAD.WIDE R18, R23, 0x4, R10 ;  /* 0x0000000417127825 */ /* 0x004fca00078e020a */
[----:B------:R-:W4:Y:S01]  /*0250*/  LDG.E R15, desc[UR4][R18.64] ;  /* 0x00000004120f7981 */ /* 0x000f22000c1e1900 */
[----:B------:R-:W-:-:S05]  /*0260*/  IMAD.WIDE R20, R7, 0x4, R18 ;  /* 0x0000000407147825 */ /* 0x000fca00078e0212 */
[----:B------:R-:W3:Y:S02]  /*0270*/  LDG.E R9, desc[UR4][R20.64] ;  /* 0x0000000414097981 */ /* 0x000ee4000c1e1900 */
[----:B---3--:R-:W-:Y:S01]  /*0280*/  FMUL R17, R8, R9 ;  /* 0x0000000908117220 */ /* 0x008fe20000400000 */
[----:B0-----:R-:W-:-:S04]  /*0290*/  IMAD.WIDE R8, R23, 0x4, R2 ;  /* 0x0000000417087825 */ /* 0x001fc800078e0202 */
[----:B----4-:R-:W-:-:S05]  /*02a0*/  FFMA R25, R14, R15, R17 ;  /* 0x0000000f0e197223 */ /* 0x010fca0000000011 */
[----:B------:R0:W-:Y:S04]  /*02b0*/  STG.E desc[UR4][R8.64], R25 ;  /* 0x0000001908007986 */ /* 0x0001e8000c101904 */
[----:B------:R1:W2:Y:S04]  /*02c0*/  LDG.E R17, desc[UR4][R20.64] ;  /* 0x0000000414117981 */ /* 0x0002a8000c1e1900 */
[----:B------:R-:W2:Y:S04]  /*02d0*/  LDG.E R22, desc[UR4][R4.64+0xc] ;  /* 0x00000c0404167981 */ /* 0x000ea8000c1e1900 */
[----:B------:R-:W3:Y:S04]  /*02e0*/  LDG.E R15, desc[UR4][R18.64] ;  /* 0x00000004120f7981 */ /* 0x000ee8000c1e1900 */
[----:B------:R-:W3:Y:S01]  /*02f0*/  LDG.E R14, desc[UR4][R4.64+0x8] ;  /* 0x00000804040e7981 */ /* 0x000ee2000c1e1900 */
[----:B------:R-:W-:-:S04]  /*0300*/  SHF.R.S32.HI R23, RZ, 0x1f, R6 ;  /* 0x0000001fff177819 */ /* 0x000fc80000011406 */
[----:B------:R-:W-:-:S04]  /*0310*/  LEA.HI R23, R23, R6, RZ, 0x2 ;  /* 0x0000000617177211 */ /* 0x000fc800078f10ff */
[----:B------:R-:W-:-:S04]  /*0320*/  LEA.HI.SX32 R23, R23, R12, 0x1e ;  /* 0x0000000c17177211 */ /* 0x000fc800078ff2ff */
[----:B------:R-:W-:-:S05]  /*0330*/  IABS R27, R23 ;  /* 0x00000017001b7213 */ /* 0x000fca0000000000 */
[----:B------:R-:W-:-:S05]  /*0340*/  IMAD.HI.U32 R16, R16, R27, RZ ;  /* 0x0000001b10107227 */ /* 0x000fca00078e00ff */
[----:B------:R-:W-:-:S05]  /*0350*/  IADD3 R16, PT, PT, -R16, RZ, RZ ;  /* 0x000000ff10107210 */ /* 0x000fca0007ffe1ff */
[----:B-1----:R-:W-:-:S05]  /*0360*/  IMAD R21, R0, R16, R27 ;  /* 0x0000001000157224 */ /* 0x002fca00078e021b */
[----:B------:R-:W-:Y:S02]  /*0370*/  ISETP.GT.U32.AND P1, PT, R0, R21, PT ;  /* 0x000000150000720c */ /* 0x000fe40003f24070 */
[----:B------:R-:W-:-:S11]  /*0380*/  ISETP.GE.AND P2, PT, R23, RZ, PT ;  /* 0x000000ff1700720c */ /* 0x000fd60003f46270 */
[----:B------:R-:W-:-:S05]  /*0390*/  @!P1 IMAD.IADD R21, R21, 0x1, -R0 ;  /* 0x0000000115159824 */ /* 0x000fca00078e0a00 */
[----:B------:R-:W-:-:S13]  /*03a0*/  ISETP.GT.U32.AND P1, PT, R0, R21, PT ;  /* 0x000000150000720c */ /* 0x000fda0003f24070 */
[----:B------:R-:W-:-:S04]  /*03b0*/  @!P1 IADD3 R21, PT, PT, R21, -R0, RZ ;  /* 0x8000000015159210 */ /* 0x000fc80007ffe0ff */
[----:B------:R-:W-:-:S04]  /*03c0*/  @!P2 IADD3 R21, PT, PT, -R21, RZ, RZ ;  /* 0x000000ff1515a210 */ /* 0x000fc80007ffe1ff */
[----:B------:R-:W-:-:S04]  /*03d0*/  SEL R0, R13, R21, !P0 ;  /* 0x000000150d007207 */ /* 0x000fc80004000000 */
[----:B------:R-:W-:-:S05]  /*03e0*/  IADD3 R23, PT, PT, R23, R23, -R0 ;  /* 0x0000001717177210 */ /* 0x000fca0007ffe800 */
[----:B------:R-:W-:-:S04]  /*03f0*/  IMAD.WIDE R10, R23, 0x4, R10 ;  /* 0x00000004170a7825 */ /* 0x000fc800078e020a */
[----:B------:R-:W-:-:S04]  /*0400*/  IMAD.WIDE R12, R7, 0x4, R8 ;  /* 0x00000004070c7825 */ /* 0x000fc800078e0208 */
[----:B0-----:R-:W-:-:S04]  /*0410*/  IMAD.WIDE R8, R7, 0x4, R10 ;  /* 0x0000000407087825 */ /* 0x001fc800078e020a */
[----:B--2---:R-:W-:-:S04]  /*0420*/  FMUL R17, R22, R17 ;  /* 0x0000001116117220 */ /* 0x004fc80000400000 */
[----:B---3--:R-:W-:-:S05]  /*0430*/  FFMA R15, R14, R15, R17 ;  /* 0x0000000f0e0f7223 */ /* 0x008fca0000000011 */
[----:B------:R0:W-:Y:S04]  /*0440*/  STG.E desc[UR4][R12.64], R15 ;  /* 0x0000000f0c007986 */ /* 0x0001e8000c101904 */
[----:B------:R-:W2:Y:S04]  /*0450*/  LDG.E R6, desc[UR4][R4.64+0x4] ;  /* 0x0000040404067981 */ /* 0x000ea8000c1e1900 */
[----:B------:R-:W2:Y:S04]  /*0460*/  LDG.E R19, desc[UR4][R8.64] ;  /* 0x0000000408137981 */ /* 0x000ea8000c1e1900 */
[----:B------:R-:W3:Y:S04]  /*0470*/  LDG.E R0, desc[UR4][R4.64] ;  /* 0x0000000404007981 */ /* 0x000ee8000c1e1900 */
[----:B------:R-:W3:Y:S01]  /*0480*/  LDG.E R17, desc[UR4][R10.64] ;  /* 0x000000040a117981 */ /* 0x000ee2000c1e1900 */
[----:B------:R-:W-:-:S04]  /*0490*/  IMAD.WIDE R2, R23, 0x4, R2 ;  /* 0x0000000417027825 */ /* 0x000fc800078e0202 */
[----:B--2---:R-:W-:-:S04]  /*04a0*/  FMUL R19, R6, R19 ;  /* 0x0000001306137220 */ /* 0x004fc80000400000 */
[----:B---3--:R-:W-:-:S05]  /*04b0*/  FFMA R17, R0, R17, R19 ;  /* 0x0000001100117223 */ /* 0x008fca0000000013 */
[----:B------:R-:W-:Y:S04]  /*04c0*/  STG.E desc[UR4][R2.64], R17 ;  /* 0x0000001102007986 */ /* 0x000fe8000c101904 */
[----:B------:R-:W2:Y:S04]  /*04d0*/  LDG.E R19, desc[UR4][R8.64] ;  /* 0x0000000408137981 */ /* 0x000ea8000c1e1900 */
[----:B------:R-:W2:Y:S04]  /*04e0*/  LDG.E R6, desc[UR4][R4.64+0xc] ;  /* 0x00000c0404067981 */ /* 0x000ea8000c1e1900 */
[----:B0-----:R-:W3:Y:S04]  /*04f0*/  LDG.E R13, desc[UR4][R10.64] ;  /* 0x000000040a0d7981 */ /* 0x001ee8000c1e1900 */
[----:B------:R-:W3:Y:S01]  /*0500*/  LDG.E R0, desc[UR4][R4.64+0x8] ;  /* 0x0000080404007981 */ /* 0x000ee2000c1e1900 */
[----:B--2---:R-:W-:Y:S01]  /*0510*/  FMUL R19, R6, R19 ;  /* 0x0000001306137220 */ /* 0x004fe20000400000 */
[----:B------:R-:W-:-:S04]  /*0520*/  IMAD.WIDE R6, R7, 0x4, R2 ;  /* 0x0000000407067825 */ /* 0x000fc800078e0202 */
[----:B---3--:R-:W-:-:S05]  /*0530*/  FFMA R13, R0, R13, R19 ;  /* 0x0000000d000d7223 */ /* 0x008fca0000000013 */
[----:B------:R-:W-:Y:S01]  /*0540*/  STG.E desc[UR4][R6.64], R13 ;  /* 0x0000000d06007986 */ /* 0x000fe2000c101904 */
[----:B------:R-:W-:Y:S05]  /*0550*/  EXIT ;  /* 0x000000000000794d */ /* 0x000fea0003800000 */
.L_x_0:
[----:B------:R-:W-:-:S00]  /*0560*/  BRA `(.L_x_0) ;  /* 0xfffffffc00fc7947 */ /* 0x000fc0000383ffff */
[----:B------:R-:W-:-:S00]  /*0570*/  NOP ;  /* 0x0000000000007918 */ /* 0x000fc00000000000 */
        /* <DEDUP_REMOVED lines=8> */
.L_x_1:


//--------------------- .nv.shared.reserved.0     --------------------------
	.section	.nv.shared.reserved.0,"aw",@nobits
	.weak		__nv_reservedSMEM_offset_0_alias
	.size		__nv_reservedSMEM_offset_0_alias, 0, 64
	.other		__nv_reservedSMEM_offset_0_alias,@"STO_CUDA_RESERVED_SHARED STV_DEFAULT"
__nv_reservedSMEM_offset_0_alias:
	.zero		0
	.zero		64


//--------------------- .nv.constant0._Z15matrix_multiplyPfS_S_ii --------------------------
	.section	.nv.constant0._Z15matrix_multiplyPfS_S_ii,"a",@progbits
	.sectionflags	@""
	.align	4
.nv.constant0._Z15matrix_multiplyPfS_S_ii:
	.zero		928


//--------------------- SYMBOLS --------------------------

	.type		.nv.reservedSmem.offset0,@object
	.size		.nv.reservedSmem.offset0,0x4
